//
// Generated by NVIDIA NVVM Compiler
//
// Compiler Build ID: CL-36424714
// Cuda compilation tools, release 13.0, V13.0.88
// Based on NVVM 20.0.0
//

.version 9.0
.target sm_100
.address_size 64

	// .globl	_Z6vecAddPiS_S_

.visible .entry _Z6vecAddPiS_S_(
	.param .u64 .ptr .align 1 _Z6vecAddPiS_S__param_0,
	.param .u64 .ptr .align 1 _Z6vecAddPiS_S__param_1,
	.param .u64 .ptr .align 1 _Z6vecAddPiS_S__param_2
)
{
	.reg .b32 	%r<5>;
	.reg .b64 	%rd<11>;

	ld.param.u64 	%rd1, [_Z6vecAddPiS_S__param_0];
	ld.param.u64 	%rd2, [_Z6vecAddPiS_S__param_1];
	ld.param.u64 	%rd3, [_Z6vecAddPiS_S__param_2];
	cvta.to.global.u64 	%rd4, %rd3;
	cvta.to.global.u64 	%rd5, %rd2;
	cvta.to.global.u64 	%rd6, %rd1;
	mov.u32 	%r1, %tid.x;
	mul.wide.u32 	%rd7, %r1, 4;
	add.s64 	%rd8, %rd6, %rd7;
	ld.global.u32 	%r2, [%rd8];
	add.s64 	%rd9, %rd5, %rd7;
	ld.global.u32 	%r3, [%rd9];
	add.s32 	%r4, %r3, %r2;
	add.s64 	%rd10, %rd4, %rd7;
	st.global.u32 	[%rd10], %r4;
	ret;

}


// ===== COMPILED SASS (sm_100) =====

	.target	sm_100

	.elftype	@"ET_EXEC"


//--------------------- .note.nv.tkinfo           --------------------------
	.section	.note.nv.tkinfo,"",@"SHT_NOTE"
	.sectionflags	@"SHF_NOTE_NV_TKINFO"
	.tkinfo
        /*0018*/ 	.word	0x00000002
        /*0030*/ 	.string	""
        /*0030*/ 	.string	"ptxas"
        /*0030*/ 	.string	"Cuda compilation tools, release 13.0, V13.0.88"
        /*0030*/ 	.string	"Build cuda_13.0.r13.0/compiler.36424714_0"
        /*0030*/ 	.string	"-arch sm_100 -m 64 "



//--------------------- .note.nv.cuinfo           --------------------------
	.section	.note.nv.cuinfo,"",@"SHT_NOTE"
	.sectionflags	@"SHF_NOTE_NV_CUINFO"
        /*0018*/ 	.short	0x0002
        /*001a*/ 	.short	0x0064
        /*001c*/ 	.short	0x0082
	.zero		2


//--------------------- .nv.info                  --------------------------
	.section	.nv.info,"",@"SHT_CUDA_INFO"
	.align	4


	//----- nvinfo : EIATTR_REGCOUNT
	.align		4
        /*0000*/ 	.byte	0x04, 0x2f
        /*0002*/ 	.short	(.L_1 - .L_0)
	.align		4
.L_0:
        /*0004*/ 	.word	index@(_Z6vecAddPiS_S_)
        /*0008*/ 	.word	0x0000000c


	//----- nvinfo : EIATTR_FRAME_SIZE
	.align		4
.L_1:
        /*000c*/ 	.byte	0x04, 0x11
        /*000e*/ 	.short	(.L_3 - .L_2)
	.align		4
.L_2:
        /*0010*/ 	.word	index@(_Z6vecAddPiS_S_)
        /*0014*/ 	.word	0x00000000


	//----- nvinfo : EIATTR_MIN_STACK_SIZE
	.align		4
.L_3:
        /*0018*/ 	.byte	0x04, 0x12
        /*001a*/ 	.short	(.L_5 - .L_4)
	.align		4
.L_4:
        /*001c*/ 	.word	index@(_Z6vecAddPiS_S_)
        /*0020*/ 	.word	0x00000000
.L_5:


//--------------------- .nv.compat                --------------------------
	.section	.nv.compat,"",@"SHT_CUDA_COMPAT_INFO"
	.align	4
        /*0000*/ 	.byte	0x02, 0x09, 0x00, 0x00, 0x02, 0x02, 0x01, 0x00, 0x02, 0x05, 0x05, 0x00, 0x03, 0x07, 0x01, 0x01
        /*0010*/ 	.byte	0x02, 0x03, 0x00, 0x00, 0x02, 0x06, 0x01, 0x00, 0x04, 0x0b, 0x08, 0x00, 0x09, 0x00, 0x00, 0x00
        /*0020*/ 	.byte	0x00, 0x00, 0x00, 0x00


//--------------------- .nv.info._Z6vecAddPiS_S_  --------------------------
	.section	.nv.info._Z6vecAddPiS_S_,"",@"SHT_CUDA_INFO"
	.sectionflags	@""
	.align	4


	//----- nvinfo : EIATTR_CUDA_API_VERSION
	.align		4
        /*0000*/ 	.byte	0x04, 0x37
        /*0002*/ 	.short	(.L_7 - .L_6)
.L_6:
        /*0004*/ 	.word	0x00000082


	//----- nvinfo : EIATTR_KPARAM_INFO
	.align		4
.L_7:
        /*0008*/ 	.byte	0x04, 0x17
        /*000a*/ 	.short	(.L_9 - .L_8)
.L_8:
        /*000c*/ 	.word	0x00000000
        /*0010*/ 	.short	0x0002
        /*0012*/ 	.short	0x0010
        /*0014*/ 	.byte	0x00, 0xf5, 0x21, 0x00


	//----- nvinfo : EIATTR_KPARAM_INFO
	.align		4
.L_9:
        /*0018*/ 	.byte	0x04, 0x17
        /*001a*/ 	.short	(.L_11 - .L_10)
.L_10:
        /*001c*/ 	.word	0x00000000
        /*0020*/ 	.short	0x0001
        /*0022*/ 	.short	0x0008
        /*0024*/ 	.byte	0x00, 0xf5, 0x21, 0x00


	//----- nvinfo : EIATTR_KPARAM_INFO
	.align		4
.L_11:
        /*0028*/ 	.byte	0x04, 0x17
        /*002a*/ 	.short	(.L_13 - .L_12)
.L_12:
        /*002c*/ 	.word	0x00000000
        /*0030*/ 	.short	0x0000
        /*0032*/ 	.short	0x0000
        /*0034*/ 	.byte	0x00, 0xf5, 0x21, 0x00


	//----- nvinfo : EIATTR_SPARSE_MMA_MASK
	.align		4
.L_13:
        /*0038*/ 	.byte	0x03, 0x50
        /*003a*/ 	.short	0x0000


	//----- nvinfo : EIATTR_MAXREG_COUNT
	.align		4
        /*003c*/ 	.byte	0x03, 0x1b
        /*003e*/ 	.short	0x00ff


	//----- nvinfo : EIATTR_MERCURY_ISA_VERSION
	.align		4
        /*0040*/ 	.byte	0x03, 0x5f
        /*0042*/ 	.short	0x0101


	//----- nvinfo : EIATTR_VRC_CTA_INIT_COUNT
	.align		4
        /*0044*/ 	.byte	0x02, 0x4a
	.zero		1
	.zero		1


	//----- nvinfo : EIATTR_EXIT_INSTR_OFFSETS
	.align		4
        /*0048*/ 	.byte	0x04, 0x1c
        /*004a*/ 	.short	(.L_15 - .L_14)


	//   ....[0]....
.L_14:
        /*004c*/ 	.word	0x000000d0


	//----- nvinfo : EIATTR_CBANK_PARAM_SIZE
	.align		4
.L_15:
        /*0050*/ 	.byte	0x03, 0x19
        /*0052*/ 	.short	0x0018


	//----- nvinfo : EIATTR_PARAM_CBANK
	.align		4
        /*0054*/ 	.byte	0x04, 0x0a
        /*0056*/ 	.short	(.L_17 - .L_16)
	.align		4
.L_16:
        /*0058*/ 	.word	index@(.nv.constant0._Z6vecAddPiS_S_)
        /*005c*/ 	.short	0x0380
        /*005e*/ 	.short	0x0018


	//----- nvinfo : EIATTR_SW_WAR
	.align		4
.L_17:
        /*0060*/ 	.byte	0x04, 0x36
        /*0062*/ 	.short	(.L_19 - .L_18)
.L_18:
        /*0064*/ 	.word	0x00000008
.L_19:


//--------------------- .nv.callgraph             --------------------------
	.section	.nv.callgraph,"",@"SHT_CUDA_CALLGRAPH"
	.align	4
	.sectionentsize	8
	.align		4
        /*0000*/ 	.word	0x00000000
	.align		4
        /*0004*/ 	.word	0xffffffff
	.align		4
        /*0008*/ 	.word	0x00000000
	.align		4
        /*000c*/ 	.word	0xfffffffe
	.align		4
        /*0010*/ 	.word	0x00000000
	.align		4
        /*0014*/ 	.word	0xfffffffd
	.align		4
        /*0018*/ 	.word	0x00000000
	.align		4
        /*001c*/ 	.word	0xfffffffc


//--------------------- .text._Z6vecAddPiS_S_     --------------------------
	.section	.text._Z6vecAddPiS_S_,"ax",@progbits
	.align	128
        .global         _Z6vecAddPiS_S_
        .type           _Z6vecAddPiS_S_,@function
        .size           _Z6vecAddPiS_S_,(.L_x_1 - _Z6vecAddPiS_S_)
        .other          _Z6vecAddPiS_S_,@"STO_CUDA_ENTRY STV_DEFAULT"
_Z6vecAddPiS_S_:
.text._Z6vecAddPiS_S_:
[----:B------:R-:W-:Y:S01]  /*0000*/  LDC R1, c[0x0][0x37c] ;  /* 0x0000df00ff017b82 */ /* 0x000fe20000000800 */
[----:B------:R-:W0:Y:S07]  /*0010*/  S2R R9, SR_TID.X ;  /* 0x0000000000097919 */ /* 0x000e2e0000002100 */
[----:B------:R-:W0:Y:S01]  /*0020*/  LDC.64 R2, c[0x0][0x380] ;  /* 0x0000e000ff027b82 */ /* 0x000e220000000a00 */
[----:B------:R-:W1:Y:S07]  /*0030*/  LDCU.64 UR4, c[0x0][0x358] ;  /* 0x00006b00ff0477ac */ /* 0x000e6e0008000a00 */
[----:B------:R-:W2:Y:S08]  /*0040*/  LDC.64 R4, c[0x0][0x388] ;  /* 0x0000e200ff047b82 */ /* 0x000eb00000000a00 */
[----:B------:R-:W3:Y:S01]  /*0050*/  LDC.64 R6, c[0x0][0x390] ;  /* 0x0000e400ff067b82 */ /* 0x000ee20000000a00 */
[----:B0-----:R-:W-:-:S04]  /*0060*/  IMAD.WIDE.U32 R2, R9, 0x4, R2 ;  /* 0x0000000409027825 */ /* 0x001fc800078e0002 */
[C---:B--2---:R-:W-:Y:S02]  /*0070*/  IMAD.WIDE.U32 R4, R9.reuse, 0x4, R4 ;  /* 0x0000000409047825 */ /* 0x044fe400078e0004 */
[----:B-1----:R-:W2:Y:S04]  /*0080*/  LDG.E R2, desc[UR4][R2.64] ;  /* 0x0000000402027981 */ /* 0x002ea8000c1e1900 */
[----:B------:R-:W2:Y:S01]  /*0090*/  LDG.E R5, desc[UR4][R4.64] ;  /* 0x0000000404057981 */ /* 0x000ea2000c1e1900 */
[----:B---3--:R-:W-:Y:S01]  /*00a0*/  IMAD.WIDE.U32 R6, R9, 0x4, R6 ;  /* 0x0000000409067825 */ /* 0x008fe200078e0006 */
[----:B--2---:R-:W-:-:S05]  /*00b0*/  IADD3 R9, PT, PT, R2, R5, RZ ;  /* 0x0000000502097210 */ /* 0x004fca0007ffe0ff */
[----:B------:R-:W-:Y:S01]  /*00c0*/  STG.E desc[UR4][R6.64], R9 ;  /* 0x0000000906007986 */ /* 0x000fe2000c101904 */
[----:B------:R-:W-:Y:S05]  /*00d0*/  EXIT ;  /* 0x000000000000794d */ /* 0x000fea0003800000 */
.L_x_0:
[----:B------:R-:W-:-:S00]  /*00e0*/  BRA `(.L_x_0) ;  /* 0xfffffffc00fc7947 */ /* 0x000fc0000383ffff */
[----:B------:R-:W-:-:S00]  /*00f0*/  NOP ;  /* 0x0000000000007918 */ /* 0x000fc00000000000 */
        /* <DEDUP_REMOVED lines=8> */
.L_x_1:


//--------------------- .nv.shared.reserved.0     --------------------------
	.section	.nv.shared.reserved.0,"aw",@nobits
	.weak		__nv_reservedSMEM_offset_0_alias
	.size		__nv_reservedSMEM_offset_0_alias, 0, 64
	.other		__nv_reservedSMEM_offset_0_alias,@"STO_CUDA_RESERVED_SHARED STV_DEFAULT"
__nv_reservedSMEM_offset_0_alias:
	.zero		0
	.zero		64


//--------------------- .nv.constant0._Z6vecAddPiS_S_ --------------------------
	.section	.nv.constant0._Z6vecAddPiS_S_,"a",@progbits
	.sectionflags	@""
	.align	4
.nv.constant0._Z6vecAddPiS_S_:
	.zero		920


//--------------------- SYMBOLS --------------------------

	.type		.nv.reservedSmem.offset0,@object
	.size		.nv.reservedSmem.offset0,0x4
